//
// Generated by NVIDIA NVVM Compiler
//
// Compiler Build ID: CL-36424714
// Cuda compilation tools, release 13.0, V13.0.88
// Based on NVVM 20.0.0
//

.version 9.0
.target sm_100
.address_size 64

	// .globl	_Z18multiplicarEscalarPiiS_i

.visible .entry _Z18multiplicarEscalarPiiS_i(
	.param .u64 .ptr .align 1 _Z18multiplicarEscalarPiiS_i_param_0,
	.param .u32 _Z18multiplicarEscalarPiiS_i_param_1,
	.param .u64 .ptr .align 1 _Z18multiplicarEscalarPiiS_i_param_2,
	.param .u32 _Z18multiplicarEscalarPiiS_i_param_3
)
{
	.reg .pred 	%p<2>;
	.reg .b32 	%r<9>;
	.reg .b64 	%rd<8>;

	ld.param.u64 	%rd1, [_Z18multiplicarEscalarPiiS_i_param_0];
	ld.param.u32 	%r2, [_Z18multiplicarEscalarPiiS_i_param_1];
	ld.param.u64 	%rd2, [_Z18multiplicarEscalarPiiS_i_param_2];
	ld.param.u32 	%r3, [_Z18multiplicarEscalarPiiS_i_param_3];
	mov.u32 	%r4, %tid.x;
	mov.u32 	%r5, %ctaid.x;
	mov.u32 	%r6, %ntid.x;
	mad.lo.s32 	%r1, %r5, %r6, %r4;
	setp.ge.s32 	%p1, %r1, %r3;
	@%p1 bra 	$L__BB0_2;
	cvta.to.global.u64 	%rd3, %rd1;
	cvta.to.global.u64 	%rd4, %rd2;
	mul.wide.s32 	%rd5, %r1, 4;
	add.s64 	%rd6, %rd3, %rd5;
	ld.global.u32 	%r7, [%rd6];
	mul.lo.s32 	%r8, %r7, %r2;
	add.s64 	%rd7, %rd4, %rd5;
	st.global.u32 	[%rd7], %r8;
$L__BB0_2:
	ret;

}


// ===== COMPILED SASS (sm_100) =====

	.target	sm_100

	.elftype	@"ET_EXEC"


//--------------------- .note.nv.tkinfo           --------------------------
	.section	.note.nv.tkinfo,"",@"SHT_NOTE"
	.sectionflags	@"SHF_NOTE_NV_TKINFO"
	.tkinfo
        /*0018*/ 	.word	0x00000002
        /*0030*/ 	.string	""
        /*0030*/ 	.string	"ptxas"
        /*0030*/ 	.string	"Cuda compilation tools, release 13.0, V13.0.88"
        /*0030*/ 	.string	"Build cuda_13.0.r13.0/compiler.36424714_0"
        /*0030*/ 	.string	"-arch sm_100 -m 64 "



//--------------------- .note.nv.cuinfo           --------------------------
	.section	.note.nv.cuinfo,"",@"SHT_NOTE"
	.sectionflags	@"SHF_NOTE_NV_CUINFO"
        /*0018*/ 	.short	0x0002
        /*001a*/ 	.short	0x0064
        /*001c*/ 	.short	0x0082
	.zero		2


//--------------------- .nv.info                  --------------------------
	.section	.nv.info,"",@"SHT_CUDA_INFO"
	.align	4


	//----- nvinfo : EIATTR_REGCOUNT
	.align		4
        /*0000*/ 	.byte	0x04, 0x2f
        /*0002*/ 	.short	(.L_1 - .L_0)
	.align		4
.L_0:
        /*0004*/ 	.word	index@(_Z18multiplicarEscalarPiiS_i)
        /*0008*/ 	.word	0x0000000a


	//----- nvinfo : EIATTR_FRAME_SIZE
	.align		4
.L_1:
        /*000c*/ 	.byte	0x04, 0x11
        /*000e*/ 	.short	(.L_3 - .L_2)
	.align		4
.L_2:
        /*0010*/ 	.word	index@(_Z18multiplicarEscalarPiiS_i)
        /*0014*/ 	.word	0x00000000


	//----- nvinfo : EIATTR_MIN_STACK_SIZE
	.align		4
.L_3:
        /*0018*/ 	.byte	0x04, 0x12
        /*001a*/ 	.short	(.L_5 - .L_4)
	.align		4
.L_4:
        /*001c*/ 	.word	index@(_Z18multiplicarEscalarPiiS_i)
        /*0020*/ 	.word	0x00000000
.L_5:


//--------------------- .nv.compat                --------------------------
	.section	.nv.compat,"",@"SHT_CUDA_COMPAT_INFO"
	.align	4
        /*0000*/ 	.byte	0x02, 0x09, 0x00, 0x00, 0x02, 0x02, 0x01, 0x00, 0x02, 0x05, 0x05, 0x00, 0x03, 0x07, 0x01, 0x01
        /*0010*/ 	.byte	0x02, 0x03, 0x00, 0x00, 0x02, 0x06, 0x01, 0x00, 0x04, 0x0b, 0x08, 0x00, 0x09, 0x00, 0x00, 0x00
        /*0020*/ 	.byte	0x00, 0x00, 0x00, 0x00


//--------------------- .nv.info._Z18multiplicarEscalarPiiS_i --------------------------
	.section	.nv.info._Z18multiplicarEscalarPiiS_i,"",@"SHT_CUDA_INFO"
	.sectionflags	@""
	.align	4


	//----- nvinfo : EIATTR_CUDA_API_VERSION
	.align		4
        /*0000*/ 	.byte	0x04, 0x37
        /*0002*/ 	.short	(.L_7 - .L_6)
.L_6:
        /*0004*/ 	.word	0x00000082


	//----- nvinfo : EIATTR_KPARAM_INFO
	.align		4
.L_7:
        /*0008*/ 	.byte	0x04, 0x17
        /*000a*/ 	.short	(.L_9 - .L_8)
.L_8:
        /*000c*/ 	.word	0x00000000
        /*0010*/ 	.short	0x0003
        /*0012*/ 	.short	0x0018
        /*0014*/ 	.byte	0x00, 0xf0, 0x11, 0x00


	//----- nvinfo : EIATTR_KPARAM_INFO
	.align		4
.L_9:
        /*0018*/ 	.byte	0x04, 0x17
        /*001a*/ 	.short	(.L_11 - .L_10)
.L_10:
        /*001c*/ 	.word	0x00000000
        /*0020*/ 	.short	0x0002
        /*0022*/ 	.short	0x0010
        /*0024*/ 	.byte	0x00, 0xf5, 0x21, 0x00


	//----- nvinfo : EIATTR_KPARAM_INFO
	.align		4
.L_11:
        /*0028*/ 	.byte	0x04, 0x17
        /*002a*/ 	.short	(.L_13 - .L_12)
.L_12:
        /*002c*/ 	.word	0x00000000
        /*0030*/ 	.short	0x0001
        /*0032*/ 	.short	0x0008
        /*0034*/ 	.byte	0x00, 0xf0, 0x11, 0x00


	//----- nvinfo : EIATTR_KPARAM_INFO
	.align		4
.L_13:
        /*0038*/ 	.byte	0x04, 0x17
        /*003a*/ 	.short	(.L_15 - .L_14)
.L_14:
        /*003c*/ 	.word	0x00000000
        /*0040*/ 	.short	0x0000
        /*0042*/ 	.short	0x0000
        /*0044*/ 	.byte	0x00, 0xf5, 0x21, 0x00


	//----- nvinfo : EIATTR_SPARSE_MMA_MASK
	.align		4
.L_15:
        /*0048*/ 	.byte	0x03, 0x50
        /*004a*/ 	.short	0x0000


	//----- nvinfo : EIATTR_MAXREG_COUNT
	.align		4
        /*004c*/ 	.byte	0x03, 0x1b
        /*004e*/ 	.short	0x00ff


	//----- nvinfo : EIATTR_MERCURY_ISA_VERSION
	.align		4
        /*0050*/ 	.byte	0x03, 0x5f
        /*0052*/ 	.short	0x0101


	//----- nvinfo : EIATTR_VRC_CTA_INIT_COUNT
	.align		4
        /*0054*/ 	.byte	0x02, 0x4a
	.zero		1
	.zero		1


	//----- nvinfo : EIATTR_EXIT_INSTR_OFFSETS
	.align		4
        /*0058*/ 	.byte	0x04, 0x1c
        /*005a*/ 	.short	(.L_17 - .L_16)


	//   ....[0]....
.L_16:
        /*005c*/ 	.word	0x00000070


	//   ....[1]....
        /*0060*/ 	.word	0x00000110


	//----- nvinfo : EIATTR_CBANK_PARAM_SIZE
	.align		4
.L_17:
        /*0064*/ 	.byte	0x03, 0x19
        /*0066*/ 	.short	0x001c


	//----- nvinfo : EIATTR_PARAM_CBANK
	.align		4
        /*0068*/ 	.byte	0x04, 0x0a
        /*006a*/ 	.short	(.L_19 - .L_18)
	.align		4
.L_18:
        /*006c*/ 	.word	index@(.nv.constant0._Z18multiplicarEscalarPiiS_i)
        /*0070*/ 	.short	0x0380
        /*0072*/ 	.short	0x001c


	//----- nvinfo : EIATTR_SW_WAR
	.align		4
.L_19:
        /*0074*/ 	.byte	0x04, 0x36
        /*0076*/ 	.short	(.L_21 - .L_20)
.L_20:
        /*0078*/ 	.word	0x00000008
.L_21:


//--------------------- .nv.callgraph             --------------------------
	.section	.nv.callgraph,"",@"SHT_CUDA_CALLGRAPH"
	.align	4
	.sectionentsize	8
	.align		4
        /*0000*/ 	.word	0x00000000
	.align		4
        /*0004*/ 	.word	0xffffffff
	.align		4
        /*0008*/ 	.word	0x00000000
	.align		4
        /*000c*/ 	.word	0xfffffffe
	.align		4
        /*0010*/ 	.word	0x00000000
	.align		4
        /*0014*/ 	.word	0xfffffffd
	.align		4
        /*0018*/ 	.word	0x00000000
	.align		4
        /*001c*/ 	.word	0xfffffffc


//--------------------- .text._Z18multiplicarEscalarPiiS_i --------------------------
	.section	.text._Z18multiplicarEscalarPiiS_i,"ax",@progbits
	.align	128
        .global         _Z18multiplicarEscalarPiiS_i
        .type           _Z18multiplicarEscalarPiiS_i,@function
        .size           _Z18multiplicarEscalarPiiS_i,(.L_x_1 - _Z18multiplicarEscalarPiiS_i)
        .other          _Z18multiplicarEscalarPiiS_i,@"STO_CUDA_ENTRY STV_DEFAULT"
_Z18multiplicarEscalarPiiS_i:
.text._Z18multiplicarEscalarPiiS_i:
[----:B------:R-:W-:Y:S01]  /*0000*/  LDC R1, c[0x0][0x37c] ;  /* 0x0000df00ff017b82 */ /* 0x000fe20000000800 */
[----:B------:R-:W0:Y:S07]  /*0010*/  S2R R7, SR_TID.X ;  /* 0x0000000000077919 */ /* 0x000e2e0000002100 */
[----:B------:R-:W0:Y:S01]  /*0020*/  S2UR UR4, SR_CTAID.X ;  /* 0x00000000000479c3 */ /* 0x000e220000002500 */
[----:B------:R-:W1:Y:S07]  /*0030*/  LDCU UR5, c[0x0][0x398] ;  /* 0x00007300ff0577ac */ /* 0x000e6e0008000800 */
[----:B------:R-:W0:Y:S02]  /*0040*/  LDC R0, c[0x0][0x360] ;  /* 0x0000d800ff007b82 */ /* 0x000e240000000800 */
[----:B0-----:R-:W-:-:S05]  /*0050*/  IMAD R7, R0, UR4, R7 ;  /* 0x0000000400077c24 */ /* 0x001fca000f8e0207 */
[----:B-1----:R-:W-:-:S13]  /*0060*/  ISETP.GE.AND P0, PT, R7, UR5, PT ;  /* 0x0000000507007c0c */ /* 0x002fda000bf06270 */
[----:B------:R-:W-:Y:S05]  /*0070*/  @P0 EXIT ;  /* 0x000000000000094d */ /* 0x000fea0003800000 */
[----:B------:R-:W0:Y:S01]  /*0080*/  LDC.64 R2, c[0x0][0x380] ;  /* 0x0000e000ff027b82 */ /* 0x000e220000000a00 */
[----:B------:R-:W1:Y:S01]  /*0090*/  LDCU.64 UR4, c[0x0][0x358] ;  /* 0x00006b00ff0477ac */ /* 0x000e620008000a00 */
[----:B------:R-:W2:Y:S06]  /*00a0*/  LDCU UR6, c[0x0][0x388] ;  /* 0x00007100ff0677ac */ /* 0x000eac0008000800 */
[----:B------:R-:W3:Y:S01]  /*00b0*/  LDC.64 R4, c[0x0][0x390] ;  /* 0x0000e400ff047b82 */ /* 0x000ee20000000a00 */
[----:B0-----:R-:W-:-:S06]  /*00c0*/  IMAD.WIDE R2, R7, 0x4, R2 ;  /* 0x0000000407027825 */ /* 0x001fcc00078e0202 */
[----:B-1----:R-:W2:Y:S01]  /*00d0*/  LDG.E R2, desc[UR4][R2.64] ;  /* 0x0000000402027981 */ /* 0x002ea2000c1e1900 */
[----:B---3--:R-:W-:-:S04]  /*00e0*/  IMAD.WIDE R4, R7, 0x4, R4 ;  /* 0x0000000407047825 */ /* 0x008fc800078e0204 */
[----:B--2---:R-:W-:-:S05]  /*00f0*/  IMAD R7, R2, UR6, RZ ;  /* 0x0000000602077c24 */ /* 0x004fca000f8e02ff */
[----:B------:R-:W-:Y:S01]  /*0100*/  STG.E desc[UR4][R4.64], R7 ;  /* 0x0000000704007986 */ /* 0x000fe2000c101904 */
[----:B------:R-:W-:Y:S05]  /*0110*/  EXIT ;  /* 0x000000000000794d */ /* 0x000fea0003800000 */
.L_x_0:
[----:B------:R-:W-:-:S00]  /*0120*/  BRA `(.L_x_0) ;  /* 0xfffffffc00fc7947 */ /* 0x000fc0000383ffff */
[----:B------:R-:W-:-:S00]  /*0130*/  NOP ;  /* 0x0000000000007918 */ /* 0x000fc00000000000 */
        /* <DEDUP_REMOVED lines=12> */
.L_x_1:


//--------------------- .nv.shared.reserved.0     --------------------------
	.section	.nv.shared.reserved.0,"aw",@nobits
	.weak		__nv_reservedSMEM_offset_0_alias
	.size		__nv_reservedSMEM_offset_0_alias, 0, 64
	.other		__nv_reservedSMEM_offset_0_alias,@"STO_CUDA_RESERVED_SHARED STV_DEFAULT"
__nv_reservedSMEM_offset_0_alias:
	.zero		0
	.zero		64


//--------------------- .nv.constant0._Z18multiplicarEscalarPiiS_i --------------------------
	.section	.nv.constant0._Z18multiplicarEscalarPiiS_i,"a",@progbits
	.sectionflags	@""
	.align	4
.nv.constant0._Z18multiplicarEscalarPiiS_i:
	.zero		924


//--------------------- SYMBOLS --------------------------

	.type		.nv.reservedSmem.offset0,@object
	.size		.nv.reservedSmem.offset0,0x4
